	.headerflags	@"EF_CUDA_TEXMODE_UNIFIED EF_CUDA_64BIT_ADDRESS EF_CUDA_ACCELERATORS EF_CUDA_SM90 EF_CUDA_VIRTUAL_SM(EF_CUDA_SM90)"
	.elftype	@"ET_EXEC"


//--------------------- .nv.info                  --------------------------
	.section	.nv.info,"",@"SHT_CUDA_INFO"
	.align	4


	//----- nvinfo : EIATTR_REGCOUNT
	.align		4
        /*0000*/ 	.byte	0x04, 0x2f
        /*0002*/ 	.short	(.L_1 - .L_0)
	.align		4
.L_0:
        /*0004*/ 	.word	index@(triton_poi_fused_native_group_norm_1)
        /*0008*/ 	.word	0x0000001a


	//----- nvinfo : EIATTR_MIN_STACK_SIZE
	.align		4
.L_1:
        /*000c*/ 	.byte	0x04, 0x12
        /*000e*/ 	.short	(.L_3 - .L_2)
	.align		4
.L_2:
        /*0010*/ 	.word	index@(triton_poi_fused_native_group_norm_1)
        /*0014*/ 	.word	0x00000000


	//----- nvinfo : EIATTR_FRAME_SIZE
	.align		4
.L_3:
        /*0018*/ 	.byte	0x04, 0x11
        /*001a*/ 	.short	(.L_5 - .L_4)
	.align		4
.L_4:
        /*001c*/ 	.word	index@(triton_poi_fused_native_group_norm_1)
        /*0020*/ 	.word	0x00000000


	//----- nvinfo : EIATTR_MIN_STACK_SIZE
	.align		4
.L_5:
        /*0024*/ 	.byte	0x04, 0x12
        /*0026*/ 	.short	(.L_7 - .L_6)
	.align		4
.L_6:
        /*0028*/ 	.word	index@(triton_poi_fused_native_group_norm_1)
        /*002c*/ 	.word	0x00000000
.L_7:


//--------------------- .nv.info.triton_poi_fused_native_group_norm_1 --------------------------
	.section	.nv.info.triton_poi_fused_native_group_norm_1,"",@"SHT_CUDA_INFO"
	.sectionflags	@""
	.align	4


	//----- nvinfo : EIATTR_CUDA_API_VERSION
	.align		4
        /*0000*/ 	.byte	0x04, 0x37
        /*0002*/ 	.short	(.L_9 - .L_8)
.L_8:
        /*0004*/ 	.word	0x0000007c


	//----- nvinfo : EIATTR_KPARAM_INFO
	.align		4
.L_9:
        /*0008*/ 	.byte	0x04, 0x17
        /*000a*/ 	.short	(.L_11 - .L_10)
.L_10:
        /*000c*/ 	.word	0x00000000
        /*0010*/ 	.short	0x0006
        /*0012*/ 	.short	0x0030
        /*0014*/ 	.byte	0x00, 0xf0, 0x11, 0x00


	//----- nvinfo : EIATTR_KPARAM_INFO
	.align		4
.L_11:
        /*0018*/ 	.byte	0x04, 0x17
        /*001a*/ 	.short	(.L_13 - .L_12)
.L_12:
        /*001c*/ 	.word	0x00000000
        /*0020*/ 	.short	0x0005
        /*0022*/ 	.short	0x0028
        /*0024*/ 	.byte	0x00, 0xf4, 0x21, 0x00


	//----- nvinfo : EIATTR_KPARAM_INFO
	.align		4
.L_13:
        /*0028*/ 	.byte	0x04, 0x17
        /*002a*/ 	.short	(.L_15 - .L_14)
.L_14:
        /*002c*/ 	.word	0x00000000
        /*0030*/ 	.short	0x0004
        /*0032*/ 	.short	0x0020
        /*0034*/ 	.byte	0x00, 0xf4, 0x21, 0x00


	//----- nvinfo : EIATTR_KPARAM_INFO
	.align		4
.L_15:
        /*0038*/ 	.byte	0x04, 0x17
        /*003a*/ 	.short	(.L_17 - .L_16)
.L_16:
        /*003c*/ 	.word	0x00000000
        /*0040*/ 	.short	0x0003
        /*0042*/ 	.short	0x0018
        /*0044*/ 	.byte	0x00, 0xf4, 0x21, 0x00


	//----- nvinfo : EIATTR_KPARAM_INFO
	.align		4
.L_17:
        /*0048*/ 	.byte	0x04, 0x17
        /*004a*/ 	.short	(.L_19 - .L_18)
.L_18:
        /*004c*/ 	.word	0x00000000
        /*0050*/ 	.short	0x0002
        /*0052*/ 	.short	0x0010
        /*0054*/ 	.byte	0x00, 0xf4, 0x21, 0x00


	//----- nvinfo : EIATTR_KPARAM_INFO
	.align		4
.L_19:
        /*0058*/ 	.byte	0x04, 0x17
        /*005a*/ 	.short	(.L_21 - .L_20)
.L_20:
        /*005c*/ 	.word	0x00000000
        /*0060*/ 	.short	0x0001
        /*0062*/ 	.short	0x0008
        /*0064*/ 	.byte	0x00, 0xf4, 0x21, 0x00


	//----- nvinfo : EIATTR_KPARAM_INFO
	.align		4
.L_21:
        /*0068*/ 	.byte	0x04, 0x17
        /*006a*/ 	.short	(.L_23 - .L_22)
.L_22:
        /*006c*/ 	.word	0x00000000
        /*0070*/ 	.short	0x0000
        /*0072*/ 	.short	0x0000
        /*0074*/ 	.byte	0x00, 0xf4, 0x21, 0x00


	//----- nvinfo : EIATTR_SPARSE_MMA_MASK
	.align		4
.L_23:
        /*0078*/ 	.byte	0x03, 0x50
        /*007a*/ 	.short	0x0000


	//----- nvinfo : EIATTR_MAXREG_COUNT
	.align		4
        /*007c*/ 	.byte	0x03, 0x1b
        /*007e*/ 	.short	0x00ff


	//----- nvinfo : EIATTR_EXIT_INSTR_OFFSETS
	.align		4
        /*0080*/ 	.byte	0x04, 0x1c
        /*0082*/ 	.short	(.L_25 - .L_24)


	//   ....[0]....
.L_24:
        /*0084*/ 	.word	0x000002d0


	//   ....[1]....
        /*0088*/ 	.word	0x000002f0


	//----- nvinfo : EIATTR_REQNTID
	.align		4
.L_25:
        /*008c*/ 	.byte	0x04, 0x10
        /*008e*/ 	.short	(.L_27 - .L_26)
.L_26:
        /*0090*/ 	.word	0x00000020
        /*0094*/ 	.word	0x00000001
        /*0098*/ 	.word	0x00000001


	//----- nvinfo : EIATTR_CBANK_PARAM_SIZE
	.align		4
.L_27:
        /*009c*/ 	.byte	0x03, 0x19
        /*009e*/ 	.short	0x0034


	//----- nvinfo : EIATTR_PARAM_CBANK
	.align		4
        /*00a0*/ 	.byte	0x04, 0x0a
        /*00a2*/ 	.short	(.L_29 - .L_28)
	.align		4
.L_28:
        /*00a4*/ 	.word	index@(.nv.constant0.triton_poi_fused_native_group_norm_1)
        /*00a8*/ 	.short	0x0210
        /*00aa*/ 	.short	0x0034


	//----- nvinfo : EIATTR_SW_WAR
	.align		4
.L_29:
        /*00ac*/ 	.byte	0x04, 0x36
        /*00ae*/ 	.short	(.L_31 - .L_30)
.L_30:
        /*00b0*/ 	.word	0x00000008
.L_31:


//--------------------- .nv.callgraph             --------------------------
	.section	.nv.callgraph,"",@"SHT_CUDA_CALLGRAPH"
	.align	4
	.sectionentsize	8
	.align		4
        /*0000*/ 	.word	0x00000000
	.align		4
        /*0004*/ 	.word	0xffffffff
	.align		4
        /*0008*/ 	.word	0x00000000
	.align		4
        /*000c*/ 	.word	0xfffffffe
	.align		4
        /*0010*/ 	.word	0x00000000
	.align		4
        /*0014*/ 	.word	0xfffffffd
	.align		4
        /*0018*/ 	.word	0x00000000
	.align		4
        /*001c*/ 	.word	0xfffffffc


//--------------------- .text.triton_poi_fused_native_group_norm_1 --------------------------
	.section	.text.triton_poi_fused_native_group_norm_1,"ax",@progbits
	.align	128
        .global         triton_poi_fused_native_group_norm_1
        .type           triton_poi_fused_native_group_norm_1,@function
        .size           triton_poi_fused_native_group_norm_1,(.L_x_1 - triton_poi_fused_native_group_norm_1)
        .other          triton_poi_fused_native_group_norm_1,@"STO_CUDA_ENTRY STV_DEFAULT"
triton_poi_fused_native_group_norm_1:
.text.triton_poi_fused_native_group_norm_1:
[----:B------:R-:W0:Y:S01]  /*0000*/  LDC R1, c[0x0][0x28] ;  /* 0x00000a00ff017b82 */ /* 0x000e220000000800 */
[----:B------:R-:W1:Y:S07]  /*0010*/  S2R R0, SR_TID.X ;  /* 0x0000000000007919 */ /* 0x000e6e0000002100 */
[----:B------:R-:W2:Y:S01]  /*0020*/  LDC.64 R4, c[0x0][0x218] ;  /* 0x00008600ff047b82 */ /* 0x000ea20000000a00 */
[----:B------:R-:W-:Y:S01]  /*0030*/  IMAD.MOV.U32 R21, RZ, RZ, RZ ;  /* 0x000000ffff157224 */ /* 0x000fe200078e00ff */
[----:B------:R-:W-:Y:S01]  /*0040*/  CS2R R18, SRZ ;  /* 0x0000000000127805 */ /* 0x000fe2000001ff00 */
[----:B------:R-:W3:Y:S05]  /*0050*/  S2R R13, SR_CTAID.X ;  /* 0x00000000000d7919 */ /* 0x000eea0000002500 */
[----:B------:R-:W4:Y:S01]  /*0060*/  LDC.64 R2, c[0x0][0x210] ;  /* 0x00008400ff027b82 */ /* 0x000f220000000a00 */
[----:B------:R-:W-:-:S07]  /*0070*/  ULDC.64 UR4, c[0x0][0x208] ;  /* 0x0000820000047ab9 */ /* 0x000fce0000000a00 */
[----:B------:R-:W5:Y:S08]  /*0080*/  LDC.64 R6, c[0x0][0x220] ;  /* 0x00008800ff067b82 */ /* 0x000f700000000a00 */
[----:B------:R-:W5:Y:S01]  /*0090*/  LDC.64 R8, c[0x0][0x228] ;  /* 0x00008a00ff087b82 */ /* 0x000f620000000a00 */
[----:B-1----:R-:W-:-:S07]  /*00a0*/  SHF.L.U32 R0, R0, 0x1, RZ ;  /* 0x0000000100007819 */ /* 0x002fce00000006ff */
[----:B------:R-:W1:Y:S01]  /*00b0*/  LDC.64 R10, c[0x0][0x230] ;  /* 0x00008c00ff0a7b82 */ /* 0x000e620000000a00 */
[----:B------:R-:W-:-:S04]  /*00c0*/  LOP3.LUT R0, R0, 0x3e, RZ, 0xc0, !PT ;  /* 0x0000003e00007812 */ /* 0x000fc800078ec0ff */
[----:B---3--:R-:W-:-:S04]  /*00d0*/  LEA R13, R13, R0, 0x6 ;  /* 0x000000000d0d7211 */ /* 0x008fc800078e30ff */
[----:B------:R-:W-:Y:S01]  /*00e0*/  SHF.R.S32.HI R0, RZ, 0x1f, R13 ;  /* 0x0000001fff007819 */ /* 0x000fe2000001140d */
[----:B------:R-:W-:Y:S01]  /*00f0*/  HFMA2.MMA R14, -RZ, RZ, 0, 0 ;  /* 0x00000000ff0e7435 */ /* 0x000fe200000001ff */
[C---:B------:R-:W-:Y:S01]  /*0100*/  ISETP.GE.AND P0, PT, R13.reuse, 0x40, PT ;  /* 0x000000400d00780c */ /* 0x040fe20003f06270 */
[----:B----4-:R-:W-:Y:S01]  /*0110*/  IMAD.WIDE R2, R13, 0x4, R2 ;  /* 0x000000040d027825 */ /* 0x010fe200078e0202 */
[----:B------:R-:W-:-:S04]  /*0120*/  LEA.HI R0, R0, R13, RZ, 0x2 ;  /* 0x0000000d00007211 */ /* 0x000fc800078f10ff */
[----:B------:R-:W-:Y:S02]  /*0130*/  LOP3.LUT R12, R0, 0xfffffffc, RZ, 0xc0, !PT ;  /* 0xfffffffc000c7812 */ /* 0x000fe400078ec0ff */
[----:B------:R-:W-:Y:S01]  /*0140*/  SHF.R.S32.HI R15, RZ, 0x2, R0 ;  /* 0x00000002ff0f7819 */ /* 0x000fe20000011400 */
[----:B------:R-:W-:Y:S02]  /*0150*/  HFMA2.MMA R0, -RZ, RZ, 0, 0 ;  /* 0x00000000ff007435 */ /* 0x000fe400000001ff */
[----:B------:R-:W-:Y:S02]  /*0160*/  IMAD.IADD R17, R13, 0x1, -R12 ;  /* 0x000000010d117824 */ /* 0x000fe400078e0a0c */
[C---:B--2---:R-:W-:Y:S01]  /*0170*/  IMAD.WIDE R4, R15.reuse, 0x4, R4 ;  /* 0x000000040f047825 */ /* 0x044fe200078e0204 */
[----:B------:R-:W-:Y:S01]  /*0180*/  MOV R12, RZ ;  /* 0x000000ff000c7202 */ /* 0x000fe20000000f00 */
[----:B------:R2:W3:Y:S02]  /*0190*/  @!P0 LDG.E.64 R18, desc[UR4][R2.64] ;  /* 0x0000000402128981 */ /* 0x0004e4000c1e1b00 */
[----:B-----5:R-:W-:-:S02]  /*01a0*/  IMAD.WIDE R6, R15, 0x4, R6 ;  /* 0x000000040f067825 */ /* 0x020fc400078e0206 */
[----:B------:R-:W3:Y:S01]  /*01b0*/  @!P0 LDG.E.EL R21, desc[UR4][R4.64] ;  /* 0x0000000404158981 */ /* 0x000ee2000c2e1900 */
[----:B------:R-:W-:Y:S01]  /*01c0*/  CS2R R22, SRZ ;  /* 0x0000000000167805 */ /* 0x000fe2000001ff00 */
[C---:B0-----:R-:W-:Y:S02]  /*01d0*/  IMAD.WIDE R8, R17.reuse, 0x4, R8 ;  /* 0x0000000411087825 */ /* 0x041fe400078e0208 */
[----:B------:R-:W4:Y:S02]  /*01e0*/  @!P0 LDG.E.EL R0, desc[UR4][R4.64] ;  /* 0x0000000404008981 */ /* 0x000f24000c2e1900 */
[----:B-1----:R-:W-:Y:S01]  /*01f0*/  IMAD.WIDE R10, R17, 0x4, R10 ;  /* 0x00000004110a7825 */ /* 0x002fe200078e020a */
[----:B------:R-:W-:Y:S01]  /*0200*/  CS2R R16, SRZ ;  /* 0x0000000000107805 */ /* 0x000fe2000001ff00 */
[----:B------:R-:W5:Y:S01]  /*0210*/  @!P0 LDG.E.EL R12, desc[UR4][R6.64] ;  /* 0x00000004060c8981 */ /* 0x000f62000c2e1900 */
[----:B--2---:R-:W0:Y:S03]  /*0220*/  LDC.64 R2, c[0x0][0x238] ;  /* 0x00008e00ff027b82 */ /* 0x004e260000000a00 */
[----:B------:R-:W2:Y:S04]  /*0230*/  @!P0 LDG.E.EL R14, desc[UR4][R6.64] ;  /* 0x00000004060e8981 */ /* 0x000ea8000c2e1900 */
[----:B------:R-:W2:Y:S04]  /*0240*/  @!P0 LDG.E.EL.64 R16, desc[UR4][R8.64] ;  /* 0x0000000408108981 */ /* 0x000ea8000c2e1b00 */
[----:B------:R-:W2:Y:S01]  /*0250*/  @!P0 LDG.E.EL.64 R22, desc[UR4][R10.64] ;  /* 0x000000040a168981 */ /* 0x000ea2000c2e1b00 */
[----:B0-----:R-:W-:-:S04]  /*0260*/  IMAD.WIDE R2, R13, 0x4, R2 ;  /* 0x000000040d027825 */ /* 0x001fc800078e0202 */
[----:B---3--:R-:W-:Y:S01]  /*0270*/  FADD R21, -R21, R18 ;  /* 0x0000001215157221 */ /* 0x008fe20000000100 */
[----:B----4-:R-:W-:-:S03]  /*0280*/  FADD R19, -R0, R19 ;  /* 0x0000001300137221 */ /* 0x010fc60000000100 */
[----:B-----5:R-:W-:Y:S01]  /*0290*/  FMUL R21, R21, R12 ;  /* 0x0000000c15157220 */ /* 0x020fe20000400000 */
[----:B--2---:R-:W-:-:S03]  /*02a0*/  FMUL R14, R19, R14 ;  /* 0x0000000e130e7220 */ /* 0x004fc60000400000 */
[----:B------:R-:W-:Y:S01]  /*02b0*/  FFMA R16, R21, R16, R22 ;  /* 0x0000001015107223 */ /* 0x000fe20000000016 */
[----:B------:R-:W-:Y:S01]  /*02c0*/  FFMA R17, R14, R17, R23 ;  /* 0x000000110e117223 */ /* 0x000fe20000000017 */
[----:B------:R-:W-:Y:S06]  /*02d0*/  @P0 EXIT ;  /* 0x000000000000094d */ /* 0x000fec0003800000 */
[----:B------:R-:W-:Y:S01]  /*02e0*/  STG.E.64 desc[UR4][R2.64], R16 ;  /* 0x0000001002007986 */ /* 0x000fe2000c101b04 */
[----:B------:R-:W-:Y:S05]  /*02f0*/  EXIT ;  /* 0x000000000000794d */ /* 0x000fea0003800000 */
.L_x_0:
[----:B------:R-:W-:-:S00]  /*0300*/  BRA `(.L_x_0) ;  /* 0xfffffffc00fc7947 */ /* 0x000fc0000383ffff */
[----:B------:R-:W-:-:S00]  /*0310*/  NOP ;  /* 0x0000000000007918 */ /* 0x000fc00000000000 */
        /* <DEDUP_REMOVED lines=14> */
.L_x_1:


//--------------------- .nv.constant0.triton_poi_fused_native_group_norm_1 --------------------------
	.section	.nv.constant0.triton_poi_fused_native_group_norm_1,"a",@progbits
	.sectionflags	@""
	.align	4
.nv.constant0.triton_poi_fused_native_group_norm_1:
	.zero		580
